	.headerflags	@"EF_CUDA_TEXMODE_UNIFIED EF_CUDA_64BIT_ADDRESS EF_CUDA_ACCELERATORS EF_CUDA_SM90 EF_CUDA_VIRTUAL_SM(EF_CUDA_SM90)"
	.elftype	@"ET_EXEC"


//--------------------- .nv.info                  --------------------------
	.section	.nv.info,"",@"SHT_CUDA_INFO"
	.align	4


	//----- nvinfo : EIATTR_REGCOUNT
	.align		4
        /*0000*/ 	.byte	0x04, 0x2f
        /*0002*/ 	.short	(.L_1 - .L_0)
	.align		4
.L_0:
        /*0004*/ 	.word	index@(triton_poi_fused_add_clamp_mul_0)
        /*0008*/ 	.word	0x0000000c


	//----- nvinfo : EIATTR_MIN_STACK_SIZE
	.align		4
.L_1:
        /*000c*/ 	.byte	0x04, 0x12
        /*000e*/ 	.short	(.L_3 - .L_2)
	.align		4
.L_2:
        /*0010*/ 	.word	index@(triton_poi_fused_add_clamp_mul_0)
        /*0014*/ 	.word	0x00000000


	//----- nvinfo : EIATTR_FRAME_SIZE
	.align		4
.L_3:
        /*0018*/ 	.byte	0x04, 0x11
        /*001a*/ 	.short	(.L_5 - .L_4)
	.align		4
.L_4:
        /*001c*/ 	.word	index@(triton_poi_fused_add_clamp_mul_0)
        /*0020*/ 	.word	0x00000000


	//----- nvinfo : EIATTR_MIN_STACK_SIZE
	.align		4
.L_5:
        /*0024*/ 	.byte	0x04, 0x12
        /*0026*/ 	.short	(.L_7 - .L_6)
	.align		4
.L_6:
        /*0028*/ 	.word	index@(triton_poi_fused_add_clamp_mul_0)
        /*002c*/ 	.word	0x00000000
.L_7:


//--------------------- .nv.info.triton_poi_fused_add_clamp_mul_0 --------------------------
	.section	.nv.info.triton_poi_fused_add_clamp_mul_0,"",@"SHT_CUDA_INFO"
	.sectionflags	@""
	.align	4


	//----- nvinfo : EIATTR_CUDA_API_VERSION
	.align		4
        /*0000*/ 	.byte	0x04, 0x37
        /*0002*/ 	.short	(.L_9 - .L_8)
.L_8:
        /*0004*/ 	.word	0x0000007c


	//----- nvinfo : EIATTR_KPARAM_INFO
	.align		4
.L_9:
        /*0008*/ 	.byte	0x04, 0x17
        /*000a*/ 	.short	(.L_11 - .L_10)
.L_10:
        /*000c*/ 	.word	0x00000000
        /*0010*/ 	.short	0x0002
        /*0012*/ 	.short	0x0010
        /*0014*/ 	.byte	0x00, 0xf0, 0x11, 0x00


	//----- nvinfo : EIATTR_KPARAM_INFO
	.align		4
.L_11:
        /*0018*/ 	.byte	0x04, 0x17
        /*001a*/ 	.short	(.L_13 - .L_12)
.L_12:
        /*001c*/ 	.word	0x00000000
        /*0020*/ 	.short	0x0001
        /*0022*/ 	.short	0x0008
        /*0024*/ 	.byte	0x00, 0xf4, 0x21, 0x00


	//----- nvinfo : EIATTR_KPARAM_INFO
	.align		4
.L_13:
        /*0028*/ 	.byte	0x04, 0x17
        /*002a*/ 	.short	(.L_15 - .L_14)
.L_14:
        /*002c*/ 	.word	0x00000000
        /*0030*/ 	.short	0x0000
        /*0032*/ 	.short	0x0000
        /*0034*/ 	.byte	0x00, 0xf4, 0x21, 0x00


	//----- nvinfo : EIATTR_SPARSE_MMA_MASK
	.align		4
.L_15:
        /*0038*/ 	.byte	0x03, 0x50
        /*003a*/ 	.short	0x0000


	//----- nvinfo : EIATTR_MAXREG_COUNT
	.align		4
        /*003c*/ 	.byte	0x03, 0x1b
        /*003e*/ 	.short	0x00ff


	//----- nvinfo : EIATTR_EXIT_INSTR_OFFSETS
	.align		4
        /*0040*/ 	.byte	0x04, 0x1c
        /*0042*/ 	.short	(.L_17 - .L_16)


	//   ....[0]....
.L_16:
        /*0044*/ 	.word	0x000001f0


	//   ....[1]....
        /*0048*/ 	.word	0x00000210


	//----- nvinfo : EIATTR_REQNTID
	.align		4
.L_17:
        /*004c*/ 	.byte	0x04, 0x10
        /*004e*/ 	.short	(.L_19 - .L_18)
.L_18:
        /*0050*/ 	.word	0x00000080
        /*0054*/ 	.word	0x00000001
        /*0058*/ 	.word	0x00000001


	//----- nvinfo : EIATTR_CRS_STACK_SIZE
	.align		4
.L_19:
        /*005c*/ 	.byte	0x04, 0x1e
        /*005e*/ 	.short	(.L_21 - .L_20)
.L_20:
        /*0060*/ 	.word	0x00000000


	//----- nvinfo : EIATTR_CBANK_PARAM_SIZE
	.align		4
.L_21:
        /*0064*/ 	.byte	0x03, 0x19
        /*0066*/ 	.short	0x0014


	//----- nvinfo : EIATTR_PARAM_CBANK
	.align		4
        /*0068*/ 	.byte	0x04, 0x0a
        /*006a*/ 	.short	(.L_23 - .L_22)
	.align		4
.L_22:
        /*006c*/ 	.word	index@(.nv.constant0.triton_poi_fused_add_clamp_mul_0)
        /*0070*/ 	.short	0x0210
        /*0072*/ 	.short	0x0014


	//----- nvinfo : EIATTR_SW_WAR
	.align		4
.L_23:
        /*0074*/ 	.byte	0x04, 0x36
        /*0076*/ 	.short	(.L_25 - .L_24)
.L_24:
        /*0078*/ 	.word	0x00000008
.L_25:


//--------------------- .nv.callgraph             --------------------------
	.section	.nv.callgraph,"",@"SHT_CUDA_CALLGRAPH"
	.align	4
	.sectionentsize	8
	.align		4
        /*0000*/ 	.word	0x00000000
	.align		4
        /*0004*/ 	.word	0xffffffff
	.align		4
        /*0008*/ 	.word	0x00000000
	.align		4
        /*000c*/ 	.word	0xfffffffe
	.align		4
        /*0010*/ 	.word	0x00000000
	.align		4
        /*0014*/ 	.word	0xfffffffd
	.align		4
        /*0018*/ 	.word	0x00000000
	.align		4
        /*001c*/ 	.word	0xfffffffc


//--------------------- .text.triton_poi_fused_add_clamp_mul_0 --------------------------
	.section	.text.triton_poi_fused_add_clamp_mul_0,"ax",@progbits
	.align	128
        .global         triton_poi_fused_add_clamp_mul_0
        .type           triton_poi_fused_add_clamp_mul_0,@function
        .size           triton_poi_fused_add_clamp_mul_0,(.L_x_3 - triton_poi_fused_add_clamp_mul_0)
        .other          triton_poi_fused_add_clamp_mul_0,@"STO_CUDA_ENTRY STV_DEFAULT"
triton_poi_fused_add_clamp_mul_0:
.text.triton_poi_fused_add_clamp_mul_0:
[----:B------:R-:W0:Y:S02]  /*0000*/  LDC R1, c[0x0][0x28] ;  /* 0x00000a00ff017b82 */ /* 0x000e240000000800 */
[----:B------:R-:W1:Y:S01]  /*0010*/  S2R R0, SR_TID.X ;  /* 0x0000000000007919 */ /* 0x000e620000002100 */
[----:B------:R-:W-:Y:S01]  /*0020*/  ULDC.64 UR4, c[0x0][0x208] ;  /* 0x0000820000047ab9 */ /* 0x000fe20000000a00 */
[----:B------:R-:W-:Y:S01]  /*0030*/  BSSY B0, `(.L_x_0) ;  /* 0x000000b000007945 */ /* 0x000fe20003800000 */
[----:B------:R-:W-:Y:S01]  /*0040*/  CS2R R6, SRZ ;  /* 0x0000000000067805 */ /* 0x000fe2000001ff00 */
[----:B------:R-:W2:Y:S01]  /*0050*/  S2R R5, SR_CTAID.X ;  /* 0x0000000000057919 */ /* 0x000ea20000002500 */
[----:B-1----:R-:W-:-:S05]  /*0060*/  IMAD.SHL.U32 R0, R0, 0x2, RZ ;  /* 0x0000000200007824 */ /* 0x002fca00078e00ff */
[----:B------:R-:W-:-:S05]  /*0070*/  LOP3.LUT R0, R0, 0xfe, RZ, 0xc0, !PT ;  /* 0x000000fe00007812 */ /* 0x000fca00078ec0ff */
[----:B--2---:R-:W-:-:S05]  /*0080*/  IMAD R5, R5, 0x100, R0 ;  /* 0x0000010005057824 */ /* 0x004fca00078e0200 */
[----:B------:R-:W-:-:S13]  /*0090*/  ISETP.GE.AND P0, PT, R5, 0x100, PT ;  /* 0x000001000500780c */ /* 0x000fda0003f06270 */
[----:B------:R-:W-:Y:S05]  /*00a0*/  @P0 BRA `(.L_x_1) ;  /* 0x00000000000c0947 */ /* 0x000fea0003800000 */
[----:B------:R-:W1:Y:S02]  /*00b0*/  LDC.64 R2, c[0x0][0x210] ;  /* 0x00008400ff027b82 */ /* 0x000e640000000a00 */
[----:B-1----:R-:W-:-:S05]  /*00c0*/  IMAD.WIDE R2, R5, 0x4, R2 ;  /* 0x0000000405027825 */ /* 0x002fca00078e0202 */
[----:B------:R1:W5:Y:S02]  /*00d0*/  LDG.E.64 R6, desc[UR4][R2.64] ;  /* 0x0000000402067981 */ /* 0x000364000c1e1b00 */
.L_x_1:
[----:B------:R-:W-:Y:S05]  /*00e0*/  BSYNC B0 ;  /* 0x0000000000007941 */ /* 0x000fea0003800000 */
.L_x_0:
[----:B-----5:R-:W-:Y:S01]  /*00f0*/  FADD R0, R6, 0.5 ;  /* 0x3f00000006007421 */ /* 0x020fe20000000000 */
[----:B------:R-:W-:Y:S01]  /*0100*/  FADD R4, R7, 0.5 ;  /* 0x3f00000007047421 */ /* 0x000fe20000000000 */
[----:B-1----:R-:W1:Y:S03]  /*0110*/  LDC.64 R2, c[0x0][0x218] ;  /* 0x00008600ff027b82 */ /* 0x002e660000000a00 */
[----:B------:R-:W-:Y:S02]  /*0120*/  FSETP.GTU.AND P1, PT, R0, RZ, PT ;  /* 0x000000ff0000720b */ /* 0x000fe40003f2c000 */
[----:B------:R-:W-:Y:S02]  /*0130*/  FSETP.GTU.AND P2, PT, R4, RZ, PT ;  /* 0x000000ff0400720b */ /* 0x000fe40003f4c000 */
[----:B------:R-:W-:Y:S02]  /*0140*/  FSEL R9, R0, RZ, P1 ;  /* 0x000000ff00097208 */ /* 0x000fe40000800000 */
[----:B------:R-:W-:-:S02]  /*0150*/  FSEL R4, R4, RZ, P2 ;  /* 0x000000ff04047208 */ /* 0x000fc40001000000 */
[C---:B------:R-:W-:Y:S02]  /*0160*/  FSETP.GEU.AND P3, PT, R9.reuse, 1, PT ;  /* 0x3f8000000900780b */ /* 0x040fe40003f6e000 */
[C---:B------:R-:W-:Y:S02]  /*0170*/  FSETP.GEU.AND P4, PT, R4.reuse, 1, PT ;  /* 0x3f8000000400780b */ /* 0x040fe40003f8e000 */
[----:B------:R-:W-:Y:S02]  /*0180*/  FSETP.NAN.AND P1, PT, R9, R9, PT ;  /* 0x000000090900720b */ /* 0x000fe40003f28000 */
[----:B------:R-:W-:-:S07]  /*0190*/  FSETP.NAN.AND P2, PT, R4, R4, PT ;  /* 0x000000040400720b */ /* 0x000fce0003f48000 */
[----:B------:R-:W-:Y:S01]  /*01a0*/  @P3 FSEL R9, R9, 1, P1 ;  /* 0x3f80000009093808 */ /* 0x000fe20000800000 */
[----:B-1----:R-:W-:Y:S01]  /*01b0*/  IMAD.WIDE R2, R5, 0x4, R2 ;  /* 0x0000000405027825 */ /* 0x002fe200078e0202 */
[----:B------:R-:W-:-:S03]  /*01c0*/  @P4 FSEL R4, R4, 1, P2 ;  /* 0x3f80000004044808 */ /* 0x000fc60001000000 */
[----:B------:R-:W-:Y:S02]  /*01d0*/  FMUL R6, R9, R6 ;  /* 0x0000000609067220 */ /* 0x000fe40000400000 */
[----:B------:R-:W-:Y:S01]  /*01e0*/  FMUL R7, R4, R7 ;  /* 0x0000000704077220 */ /* 0x000fe20000400000 */
[----:B------:R-:W-:Y:S06]  /*01f0*/  @P0 EXIT ;  /* 0x000000000000094d */ /* 0x000fec0003800000 */
[----:B------:R-:W-:Y:S01]  /*0200*/  STG.E.64 desc[UR4][R2.64], R6 ;  /* 0x0000000602007986 */ /* 0x000fe2000c101b04 */
[----:B------:R-:W-:Y:S05]  /*0210*/  EXIT ;  /* 0x000000000000794d */ /* 0x000fea0003800000 */
.L_x_2:
[----:B------:R-:W-:-:S00]  /*0220*/  BRA `(.L_x_2) ;  /* 0xfffffffc00fc7947 */ /* 0x000fc0000383ffff */
[----:B------:R-:W-:-:S00]  /*0230*/  NOP ;  /* 0x0000000000007918 */ /* 0x000fc00000000000 */
        /* <DEDUP_REMOVED lines=12> */
.L_x_3:


//--------------------- .nv.constant0.triton_poi_fused_add_clamp_mul_0 --------------------------
	.section	.nv.constant0.triton_poi_fused_add_clamp_mul_0,"a",@progbits
	.sectionflags	@""
	.align	4
.nv.constant0.triton_poi_fused_add_clamp_mul_0:
	.zero		548
